//
// Generated by NVIDIA NVVM Compiler
//
// Compiler Build ID: CL-36424714
// Cuda compilation tools, release 13.0, V13.0.88
// Based on NVVM 20.0.0
//

.version 9.0
.target sm_100
.address_size 64

	// .globl	_Z7gpu_addPdS_S_i

.visible .entry _Z7gpu_addPdS_S_i(
	.param .u64 .ptr .align 1 _Z7gpu_addPdS_S_i_param_0,
	.param .u64 .ptr .align 1 _Z7gpu_addPdS_S_i_param_1,
	.param .u64 .ptr .align 1 _Z7gpu_addPdS_S_i_param_2,
	.param .u32 _Z7gpu_addPdS_S_i_param_3
)
{
	.reg .pred 	%p<2>;
	.reg .b32 	%r<12>;
	.reg .b64 	%rd<11>;
	.reg .b64 	%fd<4>;

	ld.param.u64 	%rd1, [_Z7gpu_addPdS_S_i_param_0];
	ld.param.u64 	%rd2, [_Z7gpu_addPdS_S_i_param_1];
	ld.param.u64 	%rd3, [_Z7gpu_addPdS_S_i_param_2];
	ld.param.u32 	%r3, [_Z7gpu_addPdS_S_i_param_3];
	mov.u32 	%r4, %ctaid.y;
	mov.u32 	%r5, %ntid.y;
	mov.u32 	%r6, %tid.y;
	mad.lo.s32 	%r1, %r4, %r5, %r6;
	mov.u32 	%r7, %ctaid.x;
	mov.u32 	%r8, %ntid.x;
	mov.u32 	%r9, %tid.x;
	mad.lo.s32 	%r2, %r7, %r8, %r9;
	max.s32 	%r10, %r1, %r2;
	setp.ge.s32 	%p1, %r10, %r3;
	@%p1 bra 	$L__BB0_2;
	cvta.to.global.u64 	%rd4, %rd1;
	cvta.to.global.u64 	%rd5, %rd2;
	cvta.to.global.u64 	%rd6, %rd3;
	mad.lo.s32 	%r11, %r3, %r1, %r2;
	mul.wide.s32 	%rd7, %r11, 8;
	add.s64 	%rd8, %rd4, %rd7;
	ld.global.f64 	%fd1, [%rd8];
	add.s64 	%rd9, %rd5, %rd7;
	ld.global.f64 	%fd2, [%rd9];
	add.f64 	%fd3, %fd1, %fd2;
	add.s64 	%rd10, %rd6, %rd7;
	st.global.f64 	[%rd10], %fd3;
$L__BB0_2:
	ret;

}
	// .globl	_Z7gpu_subPdS_S_i
.visible .entry _Z7gpu_subPdS_S_i(
	.param .u64 .ptr .align 1 _Z7gpu_subPdS_S_i_param_0,
	.param .u64 .ptr .align 1 _Z7gpu_subPdS_S_i_param_1,
	.param .u64 .ptr .align 1 _Z7gpu_subPdS_S_i_param_2,
	.param .u32 _Z7gpu_subPdS_S_i_param_3
)
{
	.reg .pred 	%p<2>;
	.reg .b32 	%r<12>;
	.reg .b64 	%rd<11>;
	.reg .b64 	%fd<4>;

	ld.param.u64 	%rd1, [_Z7gpu_subPdS_S_i_param_0];
	ld.param.u64 	%rd2, [_Z7gpu_subPdS_S_i_param_1];
	ld.param.u64 	%rd3, [_Z7gpu_subPdS_S_i_param_2];
	ld.param.u32 	%r3, [_Z7gpu_subPdS_S_i_param_3];
	mov.u32 	%r4, %ctaid.y;
	mov.u32 	%r5, %ntid.y;
	mov.u32 	%r6, %tid.y;
	mad.lo.s32 	%r1, %r4, %r5, %r6;
	mov.u32 	%r7, %ctaid.x;
	mov.u32 	%r8, %ntid.x;
	mov.u32 	%r9, %tid.x;
	mad.lo.s32 	%r2, %r7, %r8, %r9;
	max.s32 	%r10, %r1, %r2;
	setp.ge.s32 	%p1, %r10, %r3;
	@%p1 bra 	$L__BB1_2;
	cvta.to.global.u64 	%rd4, %rd1;
	cvta.to.global.u64 	%rd5, %rd2;
	cvta.to.global.u64 	%rd6, %rd3;
	mad.lo.s32 	%r11, %r3, %r1, %r2;
	mul.wide.s32 	%rd7, %r11, 8;
	add.s64 	%rd8, %rd4, %rd7;
	ld.global.f64 	%fd1, [%rd8];
	add.s64 	%rd9, %rd5, %rd7;
	ld.global.f64 	%fd2, [%rd9];
	sub.f64 	%fd3, %fd1, %fd2;
	add.s64 	%rd10, %rd6, %rd7;
	st.global.f64 	[%rd10], %fd3;
$L__BB1_2:
	ret;

}


// ===== COMPILED SASS (sm_100) =====

	.target	sm_100

	.elftype	@"ET_EXEC"


//--------------------- .note.nv.tkinfo           --------------------------
	.section	.note.nv.tkinfo,"",@"SHT_NOTE"
	.sectionflags	@"SHF_NOTE_NV_TKINFO"
	.tkinfo
        /*0018*/ 	.word	0x00000002
        /*0030*/ 	.string	""
        /*0030*/ 	.string	"ptxas"
        /*0030*/ 	.string	"Cuda compilation tools, release 13.0, V13.0.88"
        /*0030*/ 	.string	"Build cuda_13.0.r13.0/compiler.36424714_0"
        /*0030*/ 	.string	"-arch sm_100 -m 64 "



//--------------------- .note.nv.cuinfo           --------------------------
	.section	.note.nv.cuinfo,"",@"SHT_NOTE"
	.sectionflags	@"SHF_NOTE_NV_CUINFO"
        /*0018*/ 	.short	0x0002
        /*001a*/ 	.short	0x0064
        /*001c*/ 	.short	0x0082
	.zero		2


//--------------------- .nv.info                  --------------------------
	.section	.nv.info,"",@"SHT_CUDA_INFO"
	.align	4


	//----- nvinfo : EIATTR_REGCOUNT
	.align		4
        /*0000*/ 	.byte	0x04, 0x2f
        /*0002*/ 	.short	(.L_1 - .L_0)
	.align		4
.L_0:
        /*0004*/ 	.word	index@(_Z7gpu_addPdS_S_i)
        /*0008*/ 	.word	0x0000000e


	//----- nvinfo : EIATTR_FRAME_SIZE
	.align		4
.L_1:
        /*000c*/ 	.byte	0x04, 0x11
        /*000e*/ 	.short	(.L_3 - .L_2)
	.align		4
.L_2:
        /*0010*/ 	.word	index@(_Z7gpu_addPdS_S_i)
        /*0014*/ 	.word	0x00000000


	//----- nvinfo : EIATTR_REGCOUNT
	.align		4
.L_3:
        /*0018*/ 	.byte	0x04, 0x2f
        /*001a*/ 	.short	(.L_5 - .L_4)
	.align		4
.L_4:
        /*001c*/ 	.word	index@(_Z7gpu_subPdS_S_i)
        /*0020*/ 	.word	0x0000000e


	//----- nvinfo : EIATTR_FRAME_SIZE
	.align		4
.L_5:
        /*0024*/ 	.byte	0x04, 0x11
        /*0026*/ 	.short	(.L_7 - .L_6)
	.align		4
.L_6:
        /*0028*/ 	.word	index@(_Z7gpu_subPdS_S_i)
        /*002c*/ 	.word	0x00000000


	//----- nvinfo : EIATTR_MIN_STACK_SIZE
	.align		4
.L_7:
        /*0030*/ 	.byte	0x04, 0x12
        /*0032*/ 	.short	(.L_9 - .L_8)
	.align		4
.L_8:
        /*0034*/ 	.word	index@(_Z7gpu_subPdS_S_i)
        /*0038*/ 	.word	0x00000000


	//----- nvinfo : EIATTR_MIN_STACK_SIZE
	.align		4
.L_9:
        /*003c*/ 	.byte	0x04, 0x12
        /*003e*/ 	.short	(.L_11 - .L_10)
	.align		4
.L_10:
        /*0040*/ 	.word	index@(_Z7gpu_addPdS_S_i)
        /*0044*/ 	.word	0x00000000
.L_11:


//--------------------- .nv.compat                --------------------------
	.section	.nv.compat,"",@"SHT_CUDA_COMPAT_INFO"
	.align	4
        /*0000*/ 	.byte	0x02, 0x09, 0x00, 0x00, 0x02, 0x02, 0x01, 0x00, 0x02, 0x05, 0x05, 0x00, 0x03, 0x07, 0x01, 0x01
        /*0010*/ 	.byte	0x02, 0x03, 0x00, 0x00, 0x02, 0x06, 0x01, 0x00, 0x04, 0x0b, 0x08, 0x00, 0x01, 0x00, 0x00, 0x00
        /*0020*/ 	.byte	0x00, 0x00, 0x00, 0x00


//--------------------- .nv.info._Z7gpu_subPdS_S_i --------------------------
	.section	.nv.info._Z7gpu_subPdS_S_i,"",@"SHT_CUDA_INFO"
	.sectionflags	@""
	.align	4


	//----- nvinfo : EIATTR_CUDA_API_VERSION
	.align		4
        /*0000*/ 	.byte	0x04, 0x37
        /*0002*/ 	.short	(.L_13 - .L_12)
.L_12:
        /*0004*/ 	.word	0x00000082


	//----- nvinfo : EIATTR_KPARAM_INFO
	.align		4
.L_13:
        /*0008*/ 	.byte	0x04, 0x17
        /*000a*/ 	.short	(.L_15 - .L_14)
.L_14:
        /*000c*/ 	.word	0x00000000
        /*0010*/ 	.short	0x0003
        /*0012*/ 	.short	0x0018
        /*0014*/ 	.byte	0x00, 0xf0, 0x11, 0x00


	//----- nvinfo : EIATTR_KPARAM_INFO
	.align		4
.L_15:
        /*0018*/ 	.byte	0x04, 0x17
        /*001a*/ 	.short	(.L_17 - .L_16)
.L_16:
        /*001c*/ 	.word	0x00000000
        /*0020*/ 	.short	0x0002
        /*0022*/ 	.short	0x0010
        /*0024*/ 	.byte	0x00, 0xf5, 0x21, 0x00


	//----- nvinfo : EIATTR_KPARAM_INFO
	.align		4
.L_17:
        /*0028*/ 	.byte	0x04, 0x17
        /*002a*/ 	.short	(.L_19 - .L_18)
.L_18:
        /*002c*/ 	.word	0x00000000
        /*0030*/ 	.short	0x0001
        /*0032*/ 	.short	0x0008
        /*0034*/ 	.byte	0x00, 0xf5, 0x21, 0x00


	//----- nvinfo : EIATTR_KPARAM_INFO
	.align		4
.L_19:
        /*0038*/ 	.byte	0x04, 0x17
        /*003a*/ 	.short	(.L_21 - .L_20)
.L_20:
        /*003c*/ 	.word	0x00000000
        /*0040*/ 	.short	0x0000
        /*0042*/ 	.short	0x0000
        /*0044*/ 	.byte	0x00, 0xf5, 0x21, 0x00


	//----- nvinfo : EIATTR_SPARSE_MMA_MASK
	.align		4
.L_21:
        /*0048*/ 	.byte	0x03, 0x50
        /*004a*/ 	.short	0x0000


	//----- nvinfo : EIATTR_MAXREG_COUNT
	.align		4
        /*004c*/ 	.byte	0x03, 0x1b
        /*004e*/ 	.short	0x00ff


	//----- nvinfo : EIATTR_MERCURY_ISA_VERSION
	.align		4
        /*0050*/ 	.byte	0x03, 0x5f
        /*0052*/ 	.short	0x0101


	//----- nvinfo : EIATTR_VRC_CTA_INIT_COUNT
	.align		4
        /*0054*/ 	.byte	0x02, 0x4a
	.zero		1
	.zero		1


	//----- nvinfo : EIATTR_EXIT_INSTR_OFFSETS
	.align		4
        /*0058*/ 	.byte	0x04, 0x1c
        /*005a*/ 	.short	(.L_23 - .L_22)


	//   ....[0]....
.L_22:
        /*005c*/ 	.word	0x000000c0


	//   ....[1]....
        /*0060*/ 	.word	0x00000190


	//----- nvinfo : EIATTR_CBANK_PARAM_SIZE
	.align		4
.L_23:
        /*0064*/ 	.byte	0x03, 0x19
        /*0066*/ 	.short	0x001c


	//----- nvinfo : EIATTR_PARAM_CBANK
	.align		4
        /*0068*/ 	.byte	0x04, 0x0a
        /*006a*/ 	.short	(.L_25 - .L_24)
	.align		4
.L_24:
        /*006c*/ 	.word	index@(.nv.constant0._Z7gpu_subPdS_S_i)
        /*0070*/ 	.short	0x0380
        /*0072*/ 	.short	0x001c


	//----- nvinfo : EIATTR_SW_WAR
	.align		4
.L_25:
        /*0074*/ 	.byte	0x04, 0x36
        /*0076*/ 	.short	(.L_27 - .L_26)
.L_26:
        /*0078*/ 	.word	0x00000008
.L_27:


//--------------------- .nv.info._Z7gpu_addPdS_S_i --------------------------
	.section	.nv.info._Z7gpu_addPdS_S_i,"",@"SHT_CUDA_INFO"
	.sectionflags	@""
	.align	4


	//----- nvinfo : EIATTR_CUDA_API_VERSION
	.align		4
        /*0000*/ 	.byte	0x04, 0x37
        /*0002*/ 	.short	(.L_29 - .L_28)
.L_28:
        /*0004*/ 	.word	0x00000082


	//----- nvinfo : EIATTR_KPARAM_INFO
	.align		4
.L_29:
        /*0008*/ 	.byte	0x04, 0x17
        /*000a*/ 	.short	(.L_31 - .L_30)
.L_30:
        /*000c*/ 	.word	0x00000000
        /*0010*/ 	.short	0x0003
        /*0012*/ 	.short	0x0018
        /*0014*/ 	.byte	0x00, 0xf0, 0x11, 0x00


	//----- nvinfo : EIATTR_KPARAM_INFO
	.align		4
.L_31:
        /*0018*/ 	.byte	0x04, 0x17
        /*001a*/ 	.short	(.L_33 - .L_32)
.L_32:
        /*001c*/ 	.word	0x00000000
        /*0020*/ 	.short	0x0002
        /*0022*/ 	.short	0x0010
        /*0024*/ 	.byte	0x00, 0xf5, 0x21, 0x00


	//----- nvinfo : EIATTR_KPARAM_INFO
	.align		4
.L_33:
        /*0028*/ 	.byte	0x04, 0x17
        /*002a*/ 	.short	(.L_35 - .L_34)
.L_34:
        /*002c*/ 	.word	0x00000000
        /*0030*/ 	.short	0x0001
        /*0032*/ 	.short	0x0008
        /*0034*/ 	.byte	0x00, 0xf5, 0x21, 0x00


	//----- nvinfo : EIATTR_KPARAM_INFO
	.align		4
.L_35:
        /*0038*/ 	.byte	0x04, 0x17
        /*003a*/ 	.short	(.L_37 - .L_36)
.L_36:
        /*003c*/ 	.word	0x00000000
        /*0040*/ 	.short	0x0000
        /*0042*/ 	.short	0x0000
        /*0044*/ 	.byte	0x00, 0xf5, 0x21, 0x00


	//----- nvinfo : EIATTR_SPARSE_MMA_MASK
	.align		4
.L_37:
        /*0048*/ 	.byte	0x03, 0x50
        /*004a*/ 	.short	0x0000


	//----- nvinfo : EIATTR_MAXREG_COUNT
	.align		4
        /*004c*/ 	.byte	0x03, 0x1b
        /*004e*/ 	.short	0x00ff


	//----- nvinfo : EIATTR_MERCURY_ISA_VERSION
	.align		4
        /*0050*/ 	.byte	0x03, 0x5f
        /*0052*/ 	.short	0x0101


	//----- nvinfo : EIATTR_VRC_CTA_INIT_COUNT
	.align		4
        /*0054*/ 	.byte	0x02, 0x4a
	.zero		1
	.zero		1


	//----- nvinfo : EIATTR_EXIT_INSTR_OFFSETS
	.align		4
        /*0058*/ 	.byte	0x04, 0x1c
        /*005a*/ 	.short	(.L_39 - .L_38)


	//   ....[0]....
.L_38:
        /*005c*/ 	.word	0x000000c0


	//   ....[1]....
        /*0060*/ 	.word	0x00000190


	//----- nvinfo : EIATTR_CBANK_PARAM_SIZE
	.align		4
.L_39:
        /*0064*/ 	.byte	0x03, 0x19
        /*0066*/ 	.short	0x001c


	//----- nvinfo : EIATTR_PARAM_CBANK
	.align		4
        /*0068*/ 	.byte	0x04, 0x0a
        /*006a*/ 	.short	(.L_41 - .L_40)
	.align		4
.L_40:
        /*006c*/ 	.word	index@(.nv.constant0._Z7gpu_addPdS_S_i)
        /*0070*/ 	.short	0x0380
        /*0072*/ 	.short	0x001c


	//----- nvinfo : EIATTR_SW_WAR
	.align		4
.L_41:
        /*0074*/ 	.byte	0x04, 0x36
        /*0076*/ 	.short	(.L_43 - .L_42)
.L_42:
        /*0078*/ 	.word	0x00000008
.L_43:


//--------------------- .nv.callgraph             --------------------------
	.section	.nv.callgraph,"",@"SHT_CUDA_CALLGRAPH"
	.align	4
	.sectionentsize	8
	.align		4
        /*0000*/ 	.word	0x00000000
	.align		4
        /*0004*/ 	.word	0xffffffff
	.align		4
        /*0008*/ 	.word	0x00000000
	.align		4
        /*000c*/ 	.word	0xfffffffe
	.align		4
        /*0010*/ 	.word	0x00000000
	.align		4
        /*0014*/ 	.word	0xfffffffd
	.align		4
        /*0018*/ 	.word	0x00000000
	.align		4
        /*001c*/ 	.word	0xfffffffc


//--------------------- .text._Z7gpu_subPdS_S_i   --------------------------
	.section	.text._Z7gpu_subPdS_S_i,"ax",@progbits
	.align	128
        .global         _Z7gpu_subPdS_S_i
        .type           _Z7gpu_subPdS_S_i,@function
        .size           _Z7gpu_subPdS_S_i,(.L_x_2 - _Z7gpu_subPdS_S_i)
        .other          _Z7gpu_subPdS_S_i,@"STO_CUDA_ENTRY STV_DEFAULT"
_Z7gpu_subPdS_S_i:
.text._Z7gpu_subPdS_S_i:
[----:B------:R-:W-:Y:S01]  /*0000*/  LDC R1, c[0x0][0x37c] ;  /* 0x0000df00ff017b82 */ /* 0x000fe20000000800 */
[----:B------:R-:W0:Y:S07]  /*0010*/  S2R R3, SR_TID.Y ;  /* 0x0000000000037919 */ /* 0x000e2e0000002200 */
[----:B------:R-:W0:Y:S01]  /*0020*/  LDC R0, c[0x0][0x364] ;  /* 0x0000d900ff007b82 */ /* 0x000e220000000800 */
[----:B------:R-:W1:Y:S01]  /*0030*/  LDCU UR6, c[0x0][0x398] ;  /* 0x00007300ff0677ac */ /* 0x000e620008000800 */
[----:B------:R-:W2:Y:S06]  /*0040*/  S2R R2, SR_TID.X ;  /* 0x0000000000027919 */ /* 0x000eac0000002100 */
[----:B------:R-:W0:Y:S08]  /*0050*/  S2UR UR4, SR_CTAID.Y ;  /* 0x00000000000479c3 */ /* 0x000e300000002600 */
[----:B------:R-:W2:Y:S08]  /*0060*/  S2UR UR5, SR_CTAID.X ;  /* 0x00000000000579c3 */ /* 0x000eb00000002500 */
[----:B------:R-:W2:Y:S01]  /*0070*/  LDC R7, c[0x0][0x360] ;  /* 0x0000d800ff077b82 */ /* 0x000ea20000000800 */
[----:B0-----:R-:W-:-:S02]  /*0080*/  IMAD R0, R0, UR4, R3 ;  /* 0x0000000400007c24 */ /* 0x001fc4000f8e0203 */
[----:B--2---:R-:W-:-:S05]  /*0090*/  IMAD R7, R7, UR5, R2 ;  /* 0x0000000507077c24 */ /* 0x004fca000f8e0202 */
[----:B------:R-:W-:-:S04]  /*00a0*/  VIMNMX R2, PT, PT, R0, R7, !PT ;  /* 0x0000000700027248 */ /* 0x000fc80007fe0100 */
[----:B-1----:R-:W-:-:S13]  /*00b0*/  ISETP.GE.AND P0, PT, R2, UR6, PT ;  /* 0x0000000602007c0c */ /* 0x002fda000bf06270 */
[----:B------:R-:W-:Y:S05]  /*00c0*/  @P0 EXIT ;  /* 0x000000000000094d */ /* 0x000fea0003800000 */
[----:B------:R-:W0:Y:S01]  /*00d0*/  LDC.64 R2, c[0x0][0x380] ;  /* 0x0000e000ff027b82 */ /* 0x000e220000000a00 */
[----:B------:R-:W1:Y:S01]  /*00e0*/  LDCU.64 UR4, c[0x0][0x358] ;  /* 0x00006b00ff0477ac */ /* 0x000e620008000a00 */
[----:B------:R-:W-:-:S06]  /*00f0*/  IMAD R11, R0, UR6, R7 ;  /* 0x00000006000b7c24 */ /* 0x000fcc000f8e0207 */
[----:B------:R-:W2:Y:S08]  /*0100*/  LDC.64 R4, c[0x0][0x388] ;  /* 0x0000e200ff047b82 */ /* 0x000eb00000000a00 */
[----:B------:R-:W3:Y:S01]  /*0110*/  LDC.64 R8, c[0x0][0x390] ;  /* 0x0000e400ff087b82 */ /* 0x000ee20000000a00 */
[----:B0-----:R-:W-:-:S06]  /*0120*/  IMAD.WIDE R2, R11, 0x8, R2 ;  /* 0x000000080b027825 */ /* 0x001fcc00078e0202 */
[----:B-1----:R-:W4:Y:S01]  /*0130*/  LDG.E.64 R2, desc[UR4][R2.64] ;  /* 0x0000000402027981 */ /* 0x002f22000c1e1b00 */
[----:B--2---:R-:W-:-:S06]  /*0140*/  IMAD.WIDE R4, R11, 0x8, R4 ;  /* 0x000000080b047825 */ /* 0x004fcc00078e0204 */
[----:B------:R-:W4:Y:S01]  /*0150*/  LDG.E.64 R4, desc[UR4][R4.64] ;  /* 0x0000000404047981 */ /* 0x000f22000c1e1b00 */
[----:B---3--:R-:W-:Y:S01]  /*0160*/  IMAD.WIDE R8, R11, 0x8, R8 ;  /* 0x000000080b087825 */ /* 0x008fe200078e0208 */
[----:B----4-:R-:W-:-:S07]  /*0170*/  DADD R6, R2, -R4 ;  /* 0x0000000002067229 */ /* 0x010fce0000000804 */
[----:B------:R-:W-:Y:S01]  /*0180*/  STG.E.64 desc[UR4][R8.64], R6 ;  /* 0x0000000608007986 */ /* 0x000fe2000c101b04 */
[----:B------:R-:W-:Y:S05]  /*0190*/  EXIT ;  /* 0x000000000000794d */ /* 0x000fea0003800000 */
.L_x_0:
[----:B------:R-:W-:-:S00]  /*01a0*/  BRA `(.L_x_0) ;  /* 0xfffffffc00fc7947 */ /* 0x000fc0000383ffff */
[----:B------:R-:W-:-:S00]  /*01b0*/  NOP ;  /* 0x0000000000007918 */ /* 0x000fc00000000000 */
        /* <DEDUP_REMOVED lines=12> */
.L_x_2:


//--------------------- .text._Z7gpu_addPdS_S_i   --------------------------
	.section	.text._Z7gpu_addPdS_S_i,"ax",@progbits
	.align	128
        .global         _Z7gpu_addPdS_S_i
        .type           _Z7gpu_addPdS_S_i,@function
        .size           _Z7gpu_addPdS_S_i,(.L_x_3 - _Z7gpu_addPdS_S_i)
        .other          _Z7gpu_addPdS_S_i,@"STO_CUDA_ENTRY STV_DEFAULT"
_Z7gpu_addPdS_S_i:
.text._Z7gpu_addPdS_S_i:
        /* <DEDUP_REMOVED lines=23> */
[----:B----4-:R-:W-:-:S07]  /*0170*/  DADD R6, R2, R4 ;  /* 0x0000000002067229 */ /* 0x010fce0000000004 */
[----:B------:R-:W-:Y:S01]  /*0180*/  STG.E.64 desc[UR4][R8.64], R6 ;  /* 0x0000000608007986 */ /* 0x000fe2000c101b04 */
[----:B------:R-:W-:Y:S05]  /*0190*/  EXIT ;  /* 0x000000000000794d */ /* 0x000fea0003800000 */
.L_x_1:
        /* <DEDUP_REMOVED lines=14> */
.L_x_3:


//--------------------- .nv.shared.reserved.0     --------------------------
	.section	.nv.shared.reserved.0,"aw",@nobits
	.weak		__nv_reservedSMEM_offset_0_alias
	.size		__nv_reservedSMEM_offset_0_alias, 0, 64
	.other		__nv_reservedSMEM_offset_0_alias,@"STO_CUDA_RESERVED_SHARED STV_DEFAULT"
__nv_reservedSMEM_offset_0_alias:
	.zero		0
	.zero		64


//--------------------- .nv.constant0._Z7gpu_subPdS_S_i --------------------------
	.section	.nv.constant0._Z7gpu_subPdS_S_i,"a",@progbits
	.sectionflags	@""
	.align	4
.nv.constant0._Z7gpu_subPdS_S_i:
	.zero		924


//--------------------- .nv.constant0._Z7gpu_addPdS_S_i --------------------------
	.section	.nv.constant0._Z7gpu_addPdS_S_i,"a",@progbits
	.sectionflags	@""
	.align	4
.nv.constant0._Z7gpu_addPdS_S_i:
	.zero		924


//--------------------- SYMBOLS --------------------------

	.type		.nv.reservedSmem.offset0,@object
	.size		.nv.reservedSmem.offset0,0x4
